	.headerflags	@"EF_CUDA_TEXMODE_UNIFIED EF_CUDA_64BIT_ADDRESS EF_CUDA_ACCELERATORS EF_CUDA_SM90 EF_CUDA_VIRTUAL_SM(EF_CUDA_SM90)"
	.elftype	@"ET_EXEC"


//--------------------- .nv.info                  --------------------------
	.section	.nv.info,"",@"SHT_CUDA_INFO"
	.align	4


	//----- nvinfo : EIATTR_REGCOUNT
	.align		4
        /*0000*/ 	.byte	0x04, 0x2f
        /*0002*/ 	.short	(.L_1 - .L_0)
	.align		4
.L_0:
        /*0004*/ 	.word	index@(triton_poi_fused_convolution_relu_threshold_backward_14)
        /*0008*/ 	.word	0x0000000c


	//----- nvinfo : EIATTR_MIN_STACK_SIZE
	.align		4
.L_1:
        /*000c*/ 	.byte	0x04, 0x12
        /*000e*/ 	.short	(.L_3 - .L_2)
	.align		4
.L_2:
        /*0010*/ 	.word	index@(triton_poi_fused_convolution_relu_threshold_backward_14)
        /*0014*/ 	.word	0x00000000


	//----- nvinfo : EIATTR_FRAME_SIZE
	.align		4
.L_3:
        /*0018*/ 	.byte	0x04, 0x11
        /*001a*/ 	.short	(.L_5 - .L_4)
	.align		4
.L_4:
        /*001c*/ 	.word	index@(triton_poi_fused_convolution_relu_threshold_backward_14)
        /*0020*/ 	.word	0x00000000


	//----- nvinfo : EIATTR_MIN_STACK_SIZE
	.align		4
.L_5:
        /*0024*/ 	.byte	0x04, 0x12
        /*0026*/ 	.short	(.L_7 - .L_6)
	.align		4
.L_6:
        /*0028*/ 	.word	index@(triton_poi_fused_convolution_relu_threshold_backward_14)
        /*002c*/ 	.word	0x00000000
.L_7:


//--------------------- .nv.info.triton_poi_fused_convolution_relu_threshold_backward_14 --------------------------
	.section	.nv.info.triton_poi_fused_convolution_relu_threshold_backward_14,"",@"SHT_CUDA_INFO"
	.sectionflags	@""
	.align	4


	//----- nvinfo : EIATTR_CUDA_API_VERSION
	.align		4
        /*0000*/ 	.byte	0x04, 0x37
        /*0002*/ 	.short	(.L_9 - .L_8)
.L_8:
        /*0004*/ 	.word	0x0000007c


	//----- nvinfo : EIATTR_KPARAM_INFO
	.align		4
.L_9:
        /*0008*/ 	.byte	0x04, 0x17
        /*000a*/ 	.short	(.L_11 - .L_10)
.L_10:
        /*000c*/ 	.word	0x00000000
        /*0010*/ 	.short	0x0003
        /*0012*/ 	.short	0x0018
        /*0014*/ 	.byte	0x00, 0xf0, 0x11, 0x00


	//----- nvinfo : EIATTR_KPARAM_INFO
	.align		4
.L_11:
        /*0018*/ 	.byte	0x04, 0x17
        /*001a*/ 	.short	(.L_13 - .L_12)
.L_12:
        /*001c*/ 	.word	0x00000000
        /*0020*/ 	.short	0x0002
        /*0022*/ 	.short	0x0010
        /*0024*/ 	.byte	0x00, 0xf4, 0x21, 0x00


	//----- nvinfo : EIATTR_KPARAM_INFO
	.align		4
.L_13:
        /*0028*/ 	.byte	0x04, 0x17
        /*002a*/ 	.short	(.L_15 - .L_14)
.L_14:
        /*002c*/ 	.word	0x00000000
        /*0030*/ 	.short	0x0001
        /*0032*/ 	.short	0x0008
        /*0034*/ 	.byte	0x00, 0xf4, 0x21, 0x00


	//----- nvinfo : EIATTR_KPARAM_INFO
	.align		4
.L_15:
        /*0038*/ 	.byte	0x04, 0x17
        /*003a*/ 	.short	(.L_17 - .L_16)
.L_16:
        /*003c*/ 	.word	0x00000000
        /*0040*/ 	.short	0x0000
        /*0042*/ 	.short	0x0000
        /*0044*/ 	.byte	0x00, 0xf4, 0x21, 0x00


	//----- nvinfo : EIATTR_SPARSE_MMA_MASK
	.align		4
.L_17:
        /*0048*/ 	.byte	0x03, 0x50
        /*004a*/ 	.short	0x0000


	//----- nvinfo : EIATTR_MAXREG_COUNT
	.align		4
        /*004c*/ 	.byte	0x03, 0x1b
        /*004e*/ 	.short	0x00ff


	//----- nvinfo : EIATTR_EXIT_INSTR_OFFSETS
	.align		4
        /*0050*/ 	.byte	0x04, 0x1c
        /*0052*/ 	.short	(.L_19 - .L_18)


	//   ....[0]....
.L_18:
        /*0054*/ 	.word	0x00000230


	//----- nvinfo : EIATTR_REQNTID
	.align		4
.L_19:
        /*0058*/ 	.byte	0x04, 0x10
        /*005a*/ 	.short	(.L_21 - .L_20)
.L_20:
        /*005c*/ 	.word	0x00000080
        /*0060*/ 	.word	0x00000001
        /*0064*/ 	.word	0x00000001


	//----- nvinfo : EIATTR_CBANK_PARAM_SIZE
	.align		4
.L_21:
        /*0068*/ 	.byte	0x03, 0x19
        /*006a*/ 	.short	0x001c


	//----- nvinfo : EIATTR_PARAM_CBANK
	.align		4
        /*006c*/ 	.byte	0x04, 0x0a
        /*006e*/ 	.short	(.L_23 - .L_22)
	.align		4
.L_22:
        /*0070*/ 	.word	index@(.nv.constant0.triton_poi_fused_convolution_relu_threshold_backward_14)
        /*0074*/ 	.short	0x0210
        /*0076*/ 	.short	0x001c


	//----- nvinfo : EIATTR_SW_WAR
	.align		4
.L_23:
        /*0078*/ 	.byte	0x04, 0x36
        /*007a*/ 	.short	(.L_25 - .L_24)
.L_24:
        /*007c*/ 	.word	0x00000008
.L_25:


//--------------------- .nv.callgraph             --------------------------
	.section	.nv.callgraph,"",@"SHT_CUDA_CALLGRAPH"
	.align	4
	.sectionentsize	8
	.align		4
        /*0000*/ 	.word	0x00000000
	.align		4
        /*0004*/ 	.word	0xffffffff
	.align		4
        /*0008*/ 	.word	0x00000000
	.align		4
        /*000c*/ 	.word	0xfffffffe
	.align		4
        /*0010*/ 	.word	0x00000000
	.align		4
        /*0014*/ 	.word	0xfffffffd
	.align		4
        /*0018*/ 	.word	0x00000000
	.align		4
        /*001c*/ 	.word	0xfffffffc


//--------------------- .text.triton_poi_fused_convolution_relu_threshold_backward_14 --------------------------
	.section	.text.triton_poi_fused_convolution_relu_threshold_backward_14,"ax",@progbits
	.align	128
        .global         triton_poi_fused_convolution_relu_threshold_backward_14
        .type           triton_poi_fused_convolution_relu_threshold_backward_14,@function
        .size           triton_poi_fused_convolution_relu_threshold_backward_14,(.L_x_1 - triton_poi_fused_convolution_relu_threshold_backward_14)
        .other          triton_poi_fused_convolution_relu_threshold_backward_14,@"STO_CUDA_ENTRY STV_DEFAULT"
triton_poi_fused_convolution_relu_threshold_backward_14:
.text.triton_poi_fused_convolution_relu_threshold_backward_14:
[----:B------:R-:W-:Y:S01]  /*0000*/  LDC R1, c[0x0][0x28] ;  /* 0x00000a00ff017b82 */ /* 0x000fe20000000800 */
[----:B------:R-:W1:Y:S07]  /*0010*/  S2R R0, SR_TID.X ;  /* 0x0000000000007919 */ /* 0x000e6e0000002100 */
[----:B------:R-:W2:Y:S01]  /*0020*/  LDC.64 R2, c[0x0][0x210] ;  /* 0x00008400ff027b82 */ /* 0x000ea20000000a00 */
[----:B------:R-:W-:Y:S01]  /*0030*/  ULDC.64 UR4, c[0x0][0x208] ;  /* 0x0000820000047ab9 */ /* 0x000fe20000000a00 */
[----:B------:R-:W-:Y:S01]  /*0040*/  ULDC.64 UR6, c[0x0][0x220] ;  /* 0x0000880000067ab9 */ /* 0x000fe20000000a00 */
[----:B------:R-:W3:Y:S05]  /*0050*/  S2R R7, SR_CTAID.X ;  /* 0x0000000000077919 */ /* 0x000eea0000002500 */
[----:B------:R-:W4:Y:S01]  /*0060*/  LDC.64 R4, c[0x0][0x218] ;  /* 0x00008600ff047b82 */ /* 0x000f220000000a00 */
[----:B-1----:R-:W-:Y:S01]  /*0070*/  IMAD.SHL.U32 R0, R0, 0x2, RZ ;  /* 0x0000000200007824 */ /* 0x002fe200078e00ff */
[----:B---3--:R-:W-:-:S04]  /*0080*/  SHF.R.S32.HI R6, RZ, 0x17, R7 ;  /* 0x00000017ff067819 */ /* 0x008fc80000011407 */
[----:B------:R-:W-:Y:S02]  /*0090*/  LOP3.LUT R0, R0, 0xfe, RZ, 0xc0, !PT ;  /* 0x000000fe00007812 */ /* 0x000fe400078ec0ff */
[----:B------:R-:W-:-:S03]  /*00a0*/  SGXT R6, R6, 0x1 ;  /* 0x000000010606781a */ /* 0x000fc60000000200 */
[----:B------:R-:W-:-:S04]  /*00b0*/  IMAD R7, R7, 0x100, R0 ;  /* 0x0000010007077824 */ /* 0x000fc800078e0200 */
[----:B--2---:R-:W-:Y:S01]  /*00c0*/  IMAD.WIDE R2, R7, 0x4, R2 ;  /* 0x0000000407027825 */ /* 0x004fe200078e0202 */
[----:B------:R-:W-:-:S04]  /*00d0*/  LEA.HI R6, R6, R7, RZ, 0x6 ;  /* 0x0000000706067211 */ /* 0x000fc800078f30ff */
[----:B------:R-:W-:Y:S01]  /*00e0*/  SHF.R.S32.HI R6, RZ, 0x6, R6 ;  /* 0x00000006ff067819 */ /* 0x000fe20000011406 */
[----:B------:R-:W2:Y:S03]  /*00f0*/  LDG.E.64 R2, desc[UR4][R2.64] ;  /* 0x0000000402027981 */ /* 0x000ea6000c1e1b00 */
[----:B------:R-:W-:-:S04]  /*0100*/  LEA.HI R0, R6, R6, RZ, 0x6 ;  /* 0x0000000606007211 */ /* 0x000fc800078f30ff */
[----:B------:R-:W-:-:S05]  /*0110*/  LOP3.LUT R9, R0, 0xffffffc0, RZ, 0xc0, !PT ;  /* 0xffffffc000097812 */ /* 0x000fca00078ec0ff */
[----:B------:R-:W-:-:S04]  /*0120*/  IMAD.IADD R9, R6, 0x1, -R9 ;  /* 0x0000000106097824 */ /* 0x000fc800078e0a09 */
[----:B----4-:R-:W-:-:S06]  /*0130*/  IMAD.WIDE R4, R9, 0x4, R4 ;  /* 0x0000000409047825 */ /* 0x010fcc00078e0204 */
[----:B------:R-:W2:Y:S02]  /*0140*/  LDG.E.EL R4, desc[UR4][R4.64] ;  /* 0x0000000404047981 */ /* 0x000ea4000c2e1900 */
[C-C-:B--2---:R-:W-:Y:S01]  /*0150*/  FADD R0, R2.reuse, R4.reuse ;  /* 0x0000000402007221 */ /* 0x144fe20000000000 */
[C---:B------:R-:W-:Y:S01]  /*0160*/  FADD R6, R3.reuse, R4 ;  /* 0x0000000403067221 */ /* 0x040fe20000000000 */
[-C--:B------:R-:W-:Y:S02]  /*0170*/  FSETP.GEU.AND P1, PT, R2, -R4.reuse, PT ;  /* 0x800000040200720b */ /* 0x080fe40003f2e000 */
[----:B------:R-:W-:Y:S02]  /*0180*/  FSETP.GEU.AND P0, PT, R3, -R4, PT ;  /* 0x800000040300720b */ /* 0x000fe40003f0e000 */
[----:B------:R-:W-:Y:S02]  /*0190*/  FSEL R0, R0, RZ, P1 ;  /* 0x000000ff00007208 */ /* 0x000fe40000800000 */
[----:B------:R-:W-:-:S02]  /*01a0*/  FSEL R6, R6, RZ, P0 ;  /* 0x000000ff06067208 */ /* 0x000fc40000000000 */
[----:B------:R-:W-:Y:S02]  /*01b0*/  FSETP.GTU.AND P1, PT, R0, RZ, PT ;  /* 0x000000ff0000720b */ /* 0x000fe40003f2c000 */
[----:B------:R-:W-:Y:S02]  /*01c0*/  FSETP.GTU.AND P0, PT, R6, RZ, PT ;  /* 0x000000ff0600720b */ /* 0x000fe40003f0c000 */
[----:B------:R-:W-:Y:S02]  /*01d0*/  SEL R0, RZ, 0x1, P1 ;  /* 0x00000001ff007807 */ /* 0x000fe40000800000 */
[----:B------:R-:W-:Y:S02]  /*01e0*/  SEL R5, RZ, 0x100, P0 ;  /* 0x00000100ff057807 */ /* 0x000fe40000000000 */
[----:B------:R-:W-:-:S03]  /*01f0*/  IADD3 R2, P2, R7, UR6, RZ ;  /* 0x0000000607027c10 */ /* 0x000fc6000ff5e0ff */
[----:B------:R-:W-:Y:S01]  /*0200*/  IMAD.IADD R5, R0, 0x1, R5 ;  /* 0x0000000100057824 */ /* 0x000fe200078e0205 */
[----:B------:R-:W-:-:S05]  /*0210*/  LEA.HI.X.SX32 R3, R7, UR7, 0x1, P2 ;  /* 0x0000000707037c11 */ /* 0x000fca00090f0eff */
[----:B------:R-:W-:Y:S01]  /*0220*/  STG.E.U16 desc[UR4][R2.64], R5 ;  /* 0x0000000502007986 */ /* 0x000fe2000c101504 */
[----:B------:R-:W-:Y:S05]  /*0230*/  EXIT ;  /* 0x000000000000794d */ /* 0x000fea0003800000 */
.L_x_0:
[----:B------:R-:W-:-:S00]  /*0240*/  BRA `(.L_x_0) ;  /* 0xfffffffc00fc7947 */ /* 0x000fc0000383ffff */
[----:B------:R-:W-:-:S00]  /*0250*/  NOP ;  /* 0x0000000000007918 */ /* 0x000fc00000000000 */
        /* <DEDUP_REMOVED lines=10> */
.L_x_1:


//--------------------- .nv.constant0.triton_poi_fused_convolution_relu_threshold_backward_14 --------------------------
	.section	.nv.constant0.triton_poi_fused_convolution_relu_threshold_backward_14,"a",@progbits
	.sectionflags	@""
	.align	4
.nv.constant0.triton_poi_fused_convolution_relu_threshold_backward_14:
	.zero		556
